//
// Generated by NVIDIA NVVM Compiler
//
// Compiler Build ID: CL-36424714
// Cuda compilation tools, release 13.0, V13.0.88
// Based on NVVM 20.0.0
//

.version 9.0
.target sm_100
.address_size 64

	// .globl	_Z8reset_dXiP6float3

.visible .entry _Z8reset_dXiP6float3(
	.param .u32 _Z8reset_dXiP6float3_param_0,
	.param .u64 .ptr .align 1 _Z8reset_dXiP6float3_param_1
)
{
	.reg .pred 	%p<2>;
	.reg .b32 	%r<7>;
	.reg .b64 	%rd<5>;

	ld.param.u32 	%r2, [_Z8reset_dXiP6float3_param_0];
	ld.param.u64 	%rd1, [_Z8reset_dXiP6float3_param_1];
	mov.u32 	%r3, %ctaid.x;
	mov.u32 	%r4, %ntid.x;
	mov.u32 	%r5, %tid.x;
	mad.lo.s32 	%r1, %r3, %r4, %r5;
	setp.ge.s32 	%p1, %r1, %r2;
	@%p1 bra 	$L__BB0_2;
	cvta.to.global.u64 	%rd2, %rd1;
	mul.wide.s32 	%rd3, %r1, 12;
	add.s64 	%rd4, %rd2, %rd3;
	mov.b32 	%r6, 0;
	st.global.u32 	[%rd4], %r6;
	st.global.u32 	[%rd4+4], %r6;
	st.global.u32 	[%rd4+8], %r6;
$L__BB0_2:
	ret;

}
	// .globl	_Z9integrateifP6float3S0_
.visible .entry _Z9integrateifP6float3S0_(
	.param .u32 _Z9integrateifP6float3S0__param_0,
	.param .f32 _Z9integrateifP6float3S0__param_1,
	.param .u64 .ptr .align 1 _Z9integrateifP6float3S0__param_2,
	.param .u64 .ptr .align 1 _Z9integrateifP6float3S0__param_3
)
{
	.reg .pred 	%p<2>;
	.reg .b32 	%r<6>;
	.reg .b32 	%f<11>;
	.reg .b64 	%rd<8>;

	ld.param.u32 	%r2, [_Z9integrateifP6float3S0__param_0];
	ld.param.f32 	%f1, [_Z9integrateifP6float3S0__param_1];
	ld.param.u64 	%rd1, [_Z9integrateifP6float3S0__param_2];
	ld.param.u64 	%rd2, [_Z9integrateifP6float3S0__param_3];
	mov.u32 	%r3, %ctaid.x;
	mov.u32 	%r4, %ntid.x;
	mov.u32 	%r5, %tid.x;
	mad.lo.s32 	%r1, %r3, %r4, %r5;
	setp.ge.s32 	%p1, %r1, %r2;
	@%p1 bra 	$L__BB1_2;
	cvta.to.global.u64 	%rd3, %rd2;
	cvta.to.global.u64 	%rd4, %rd1;
	mul.wide.s32 	%rd5, %r1, 12;
	add.s64 	%rd6, %rd3, %rd5;
	ld.global.f32 	%f2, [%rd6];
	add.s64 	%rd7, %rd4, %rd5;
	ld.global.f32 	%f3, [%rd7];
	fma.rn.f32 	%f4, %f1, %f2, %f3;
	st.global.f32 	[%rd7], %f4;
	ld.global.f32 	%f5, [%rd6+4];
	ld.global.f32 	%f6, [%rd7+4];
	fma.rn.f32 	%f7, %f1, %f5, %f6;
	st.global.f32 	[%rd7+4], %f7;
	ld.global.f32 	%f8, [%rd6+8];
	ld.global.f32 	%f9, [%rd7+8];
	fma.rn.f32 	%f10, %f1, %f8, %f9;
	st.global.f32 	[%rd7+8], %f10;
$L__BB1_2:
	ret;

}


// ===== COMPILED SASS (sm_100) =====

	.target	sm_100

	.elftype	@"ET_EXEC"


//--------------------- .note.nv.tkinfo           --------------------------
	.section	.note.nv.tkinfo,"",@"SHT_NOTE"
	.sectionflags	@"SHF_NOTE_NV_TKINFO"
	.tkinfo
        /*0018*/ 	.word	0x00000002
        /*0030*/ 	.string	""
        /*0030*/ 	.string	"ptxas"
        /*0030*/ 	.string	"Cuda compilation tools, release 13.0, V13.0.88"
        /*0030*/ 	.string	"Build cuda_13.0.r13.0/compiler.36424714_0"
        /*0030*/ 	.string	"-arch sm_100 -m 64 "



//--------------------- .note.nv.cuinfo           --------------------------
	.section	.note.nv.cuinfo,"",@"SHT_NOTE"
	.sectionflags	@"SHF_NOTE_NV_CUINFO"
        /*0018*/ 	.short	0x0002
        /*001a*/ 	.short	0x0064
        /*001c*/ 	.short	0x0082
	.zero		2


//--------------------- .nv.info                  --------------------------
	.section	.nv.info,"",@"SHT_CUDA_INFO"
	.align	4


	//----- nvinfo : EIATTR_REGCOUNT
	.align		4
        /*0000*/ 	.byte	0x04, 0x2f
        /*0002*/ 	.short	(.L_1 - .L_0)
	.align		4
.L_0:
        /*0004*/ 	.word	index@(_Z8reset_dXiP6float3)
        /*0008*/ 	.word	0x00000008


	//----- nvinfo : EIATTR_FRAME_SIZE
	.align		4
.L_1:
        /*000c*/ 	.byte	0x04, 0x11
        /*000e*/ 	.short	(.L_3 - .L_2)
	.align		4
.L_2:
        /*0010*/ 	.word	index@(_Z8reset_dXiP6float3)
        /*0014*/ 	.word	0x00000000


	//----- nvinfo : EIATTR_REGCOUNT
	.align		4
.L_3:
        /*0018*/ 	.byte	0x04, 0x2f
        /*001a*/ 	.short	(.L_5 - .L_4)
	.align		4
.L_4:
        /*001c*/ 	.word	index@(_Z9integrateifP6float3S0_)
        /*0020*/ 	.word	0x0000000e


	//----- nvinfo : EIATTR_FRAME_SIZE
	.align		4
.L_5:
        /*0024*/ 	.byte	0x04, 0x11
        /*0026*/ 	.short	(.L_7 - .L_6)
	.align		4
.L_6:
        /*0028*/ 	.word	index@(_Z9integrateifP6float3S0_)
        /*002c*/ 	.word	0x00000000


	//----- nvinfo : EIATTR_MIN_STACK_SIZE
	.align		4
.L_7:
        /*0030*/ 	.byte	0x04, 0x12
        /*0032*/ 	.short	(.L_9 - .L_8)
	.align		4
.L_8:
        /*0034*/ 	.word	index@(_Z9integrateifP6float3S0_)
        /*0038*/ 	.word	0x00000000


	//----- nvinfo : EIATTR_MIN_STACK_SIZE
	.align		4
.L_9:
        /*003c*/ 	.byte	0x04, 0x12
        /*003e*/ 	.short	(.L_11 - .L_10)
	.align		4
.L_10:
        /*0040*/ 	.word	index@(_Z8reset_dXiP6float3)
        /*0044*/ 	.word	0x00000000
.L_11:


//--------------------- .nv.compat                --------------------------
	.section	.nv.compat,"",@"SHT_CUDA_COMPAT_INFO"
	.align	4
        /*0000*/ 	.byte	0x02, 0x09, 0x00, 0x00, 0x02, 0x02, 0x01, 0x00, 0x02, 0x05, 0x05, 0x00, 0x03, 0x07, 0x01, 0x01
        /*0010*/ 	.byte	0x02, 0x03, 0x00, 0x00, 0x02, 0x06, 0x01, 0x00, 0x04, 0x0b, 0x08, 0x00, 0x09, 0x00, 0x00, 0x00
        /*0020*/ 	.byte	0x00, 0x00, 0x00, 0x00


//--------------------- .nv.info._Z9integrateifP6float3S0_ --------------------------
	.section	.nv.info._Z9integrateifP6float3S0_,"",@"SHT_CUDA_INFO"
	.sectionflags	@""
	.align	4


	//----- nvinfo : EIATTR_CUDA_API_VERSION
	.align		4
        /*0000*/ 	.byte	0x04, 0x37
        /*0002*/ 	.short	(.L_13 - .L_12)
.L_12:
        /*0004*/ 	.word	0x00000082


	//----- nvinfo : EIATTR_KPARAM_INFO
	.align		4
.L_13:
        /*0008*/ 	.byte	0x04, 0x17
        /*000a*/ 	.short	(.L_15 - .L_14)
.L_14:
        /*000c*/ 	.word	0x00000000
        /*0010*/ 	.short	0x0003
        /*0012*/ 	.short	0x0010
        /*0014*/ 	.byte	0x00, 0xf5, 0x21, 0x00


	//----- nvinfo : EIATTR_KPARAM_INFO
	.align		4
.L_15:
        /*0018*/ 	.byte	0x04, 0x17
        /*001a*/ 	.short	(.L_17 - .L_16)
.L_16:
        /*001c*/ 	.word	0x00000000
        /*0020*/ 	.short	0x0002
        /*0022*/ 	.short	0x0008
        /*0024*/ 	.byte	0x00, 0xf5, 0x21, 0x00


	//----- nvinfo : EIATTR_KPARAM_INFO
	.align		4
.L_17:
        /*0028*/ 	.byte	0x04, 0x17
        /*002a*/ 	.short	(.L_19 - .L_18)
.L_18:
        /*002c*/ 	.word	0x00000000
        /*0030*/ 	.short	0x0001
        /*0032*/ 	.short	0x0004
        /*0034*/ 	.byte	0x00, 0xf0, 0x11, 0x00


	//----- nvinfo : EIATTR_KPARAM_INFO
	.align		4
.L_19:
        /*0038*/ 	.byte	0x04, 0x17
        /*003a*/ 	.short	(.L_21 - .L_20)
.L_20:
        /*003c*/ 	.word	0x00000000
        /*0040*/ 	.short	0x0000
        /*0042*/ 	.short	0x0000
        /*0044*/ 	.byte	0x00, 0xf0, 0x11, 0x00


	//----- nvinfo : EIATTR_SPARSE_MMA_MASK
	.align		4
.L_21:
        /*0048*/ 	.byte	0x03, 0x50
        /*004a*/ 	.short	0x0000


	//----- nvinfo : EIATTR_MAXREG_COUNT
	.align		4
        /*004c*/ 	.byte	0x03, 0x1b
        /*004e*/ 	.short	0x00ff


	//----- nvinfo : EIATTR_MERCURY_ISA_VERSION
	.align		4
        /*0050*/ 	.byte	0x03, 0x5f
        /*0052*/ 	.short	0x0101


	//----- nvinfo : EIATTR_VRC_CTA_INIT_COUNT
	.align		4
        /*0054*/ 	.byte	0x02, 0x4a
	.zero		1
	.zero		1


	//----- nvinfo : EIATTR_EXIT_INSTR_OFFSETS
	.align		4
        /*0058*/ 	.byte	0x04, 0x1c
        /*005a*/ 	.short	(.L_23 - .L_22)


	//   ....[0]....
.L_22:
        /*005c*/ 	.word	0x00000070


	//   ....[1]....
        /*0060*/ 	.word	0x000001a0


	//----- nvinfo : EIATTR_CBANK_PARAM_SIZE
	.align		4
.L_23:
        /*0064*/ 	.byte	0x03, 0x19
        /*0066*/ 	.short	0x0018


	//----- nvinfo : EIATTR_PARAM_CBANK
	.align		4
        /*0068*/ 	.byte	0x04, 0x0a
        /*006a*/ 	.short	(.L_25 - .L_24)
	.align		4
.L_24:
        /*006c*/ 	.word	index@(.nv.constant0._Z9integrateifP6float3S0_)
        /*0070*/ 	.short	0x0380
        /*0072*/ 	.short	0x0018


	//----- nvinfo : EIATTR_SW_WAR
	.align		4
.L_25:
        /*0074*/ 	.byte	0x04, 0x36
        /*0076*/ 	.short	(.L_27 - .L_26)
.L_26:
        /*0078*/ 	.word	0x00000008
.L_27:


//--------------------- .nv.info._Z8reset_dXiP6float3 --------------------------
	.section	.nv.info._Z8reset_dXiP6float3,"",@"SHT_CUDA_INFO"
	.sectionflags	@""
	.align	4


	//----- nvinfo : EIATTR_CUDA_API_VERSION
	.align		4
        /*0000*/ 	.byte	0x04, 0x37
        /*0002*/ 	.short	(.L_29 - .L_28)
.L_28:
        /*0004*/ 	.word	0x00000082


	//----- nvinfo : EIATTR_KPARAM_INFO
	.align		4
.L_29:
        /*0008*/ 	.byte	0x04, 0x17
        /*000a*/ 	.short	(.L_31 - .L_30)
.L_30:
        /*000c*/ 	.word	0x00000000
        /*0010*/ 	.short	0x0001
        /*0012*/ 	.short	0x0008
        /*0014*/ 	.byte	0x00, 0xf5, 0x21, 0x00


	//----- nvinfo : EIATTR_KPARAM_INFO
	.align		4
.L_31:
        /*0018*/ 	.byte	0x04, 0x17
        /*001a*/ 	.short	(.L_33 - .L_32)
.L_32:
        /*001c*/ 	.word	0x00000000
        /*0020*/ 	.short	0x0000
        /*0022*/ 	.short	0x0000
        /*0024*/ 	.byte	0x00, 0xf0, 0x11, 0x00


	//----- nvinfo : EIATTR_SPARSE_MMA_MASK
	.align		4
.L_33:
        /*0028*/ 	.byte	0x03, 0x50
        /*002a*/ 	.short	0x0000


	//----- nvinfo : EIATTR_MAXREG_COUNT
	.align		4
        /*002c*/ 	.byte	0x03, 0x1b
        /*002e*/ 	.short	0x00ff


	//----- nvinfo : EIATTR_MERCURY_ISA_VERSION
	.align		4
        /*0030*/ 	.byte	0x03, 0x5f
        /*0032*/ 	.short	0x0101


	//----- nvinfo : EIATTR_VRC_CTA_INIT_COUNT
	.align		4
        /*0034*/ 	.byte	0x02, 0x4a
	.zero		1
	.zero		1


	//----- nvinfo : EIATTR_EXIT_INSTR_OFFSETS
	.align		4
        /*0038*/ 	.byte	0x04, 0x1c
        /*003a*/ 	.short	(.L_35 - .L_34)


	//   ....[0]....
.L_34:
        /*003c*/ 	.word	0x00000070


	//   ....[1]....
        /*0040*/ 	.word	0x000000e0


	//----- nvinfo : EIATTR_CBANK_PARAM_SIZE
	.align		4
.L_35:
        /*0044*/ 	.byte	0x03, 0x19
        /*0046*/ 	.short	0x0010


	//----- nvinfo : EIATTR_PARAM_CBANK
	.align		4
        /*0048*/ 	.byte	0x04, 0x0a
        /*004a*/ 	.short	(.L_37 - .L_36)
	.align		4
.L_36:
        /*004c*/ 	.word	index@(.nv.constant0._Z8reset_dXiP6float3)
        /*0050*/ 	.short	0x0380
        /*0052*/ 	.short	0x0010


	//----- nvinfo : EIATTR_SW_WAR
	.align		4
.L_37:
        /*0054*/ 	.byte	0x04, 0x36
        /*0056*/ 	.short	(.L_39 - .L_38)
.L_38:
        /*0058*/ 	.word	0x00000008
.L_39:


//--------------------- .nv.callgraph             --------------------------
	.section	.nv.callgraph,"",@"SHT_CUDA_CALLGRAPH"
	.align	4
	.sectionentsize	8
	.align		4
        /*0000*/ 	.word	0x00000000
	.align		4
        /*0004*/ 	.word	0xffffffff
	.align		4
        /*0008*/ 	.word	0x00000000
	.align		4
        /*000c*/ 	.word	0xfffffffe
	.align		4
        /*0010*/ 	.word	0x00000000
	.align		4
        /*0014*/ 	.word	0xfffffffd
	.align		4
        /*0018*/ 	.word	0x00000000
	.align		4
        /*001c*/ 	.word	0xfffffffc


//--------------------- .text._Z9integrateifP6float3S0_ --------------------------
	.section	.text._Z9integrateifP6float3S0_,"ax",@progbits
	.align	128
        .global         _Z9integrateifP6float3S0_
        .type           _Z9integrateifP6float3S0_,@function
        .size           _Z9integrateifP6float3S0_,(.L_x_2 - _Z9integrateifP6float3S0_)
        .other          _Z9integrateifP6float3S0_,@"STO_CUDA_ENTRY STV_DEFAULT"
_Z9integrateifP6float3S0_:
.text._Z9integrateifP6float3S0_:
[----:B------:R-:W-:Y:S01]  /*0000*/  LDC R1, c[0x0][0x37c] ;  /* 0x0000df00ff017b82 */ /* 0x000fe20000000800 */
[----:B------:R-:W0:Y:S07]  /*0010*/  S2R R0, SR_TID.X ;  /* 0x0000000000007919 */ /* 0x000e2e0000002100 */
[----:B------:R-:W0:Y:S01]  /*0020*/  S2UR UR4, SR_CTAID.X ;  /* 0x00000000000479c3 */ /* 0x000e220000002500 */
[----:B------:R-:W1:Y:S07]  /*0030*/  LDCU UR5, c[0x0][0x380] ;  /* 0x00007000ff0577ac */ /* 0x000e6e0008000800 */
[----:B------:R-:W0:Y:S02]  /*0040*/  LDC R7, c[0x0][0x360] ;  /* 0x0000d800ff077b82 */ /* 0x000e240000000800 */
[----:B0-----:R-:W-:-:S05]  /*0050*/  IMAD R7, R7, UR4, R0 ;  /* 0x0000000407077c24 */ /* 0x001fca000f8e0200 */
[----:B-1----:R-:W-:-:S13]  /*0060*/  ISETP.GE.AND P0, PT, R7, UR5, PT ;  /* 0x0000000507007c0c */ /* 0x002fda000bf06270 */
[----:B------:R-:W-:Y:S05]  /*0070*/  @P0 EXIT ;  /* 0x000000000000094d */ /* 0x000fea0003800000 */
[----:B------:R-:W0:Y:S01]  /*0080*/  LDC.64 R2, c[0x0][0x390] ;  /* 0x0000e400ff027b82 */ /* 0x000e220000000a00 */
[----:B------:R-:W1:Y:S01]  /*0090*/  LDCU.64 UR4, c[0x0][0x358] ;  /* 0x00006b00ff0477ac */ /* 0x000e620008000a00 */
[----:B------:R-:W2:Y:S06]  /*00a0*/  LDCU UR6, c[0x0][0x384] ;  /* 0x00007080ff0677ac */ /* 0x000eac0008000800 */
[----:B------:R-:W3:Y:S01]  /*00b0*/  LDC.64 R4, c[0x0][0x388] ;  /* 0x0000e200ff047b82 */ /* 0x000ee20000000a00 */
[----:B0-----:R-:W-:-:S05]  /*00c0*/  IMAD.WIDE R2, R7, 0xc, R2 ;  /* 0x0000000c07027825 */ /* 0x001fca00078e0202 */
[----:B-1----:R-:W2:Y:S01]  /*00d0*/  LDG.E R0, desc[UR4][R2.64] ;  /* 0x0000000402007981 */ /* 0x002ea2000c1e1900 */
[----:B---3--:R-:W-:-:S05]  /*00e0*/  IMAD.WIDE R4, R7, 0xc, R4 ;  /* 0x0000000c07047825 */ /* 0x008fca00078e0204 */
[----:B------:R-:W2:Y:S04]  /*00f0*/  LDG.E R7, desc[UR4][R4.64] ;  /* 0x0000000404077981 */ /* 0x000ea8000c1e1900 */
[----:B------:R-:W3:Y:S04]  /*0100*/  LDG.E R9, desc[UR4][R4.64+0x4] ;  /* 0x0000040404097981 */ /* 0x000ee8000c1e1900 */
[----:B------:R-:W4:Y:S01]  /*0110*/  LDG.E R11, desc[UR4][R4.64+0x8] ;  /* 0x00000804040b7981 */ /* 0x000f22000c1e1900 */
[----:B--2---:R-:W-:-:S05]  /*0120*/  FFMA R7, R0, UR6, R7 ;  /* 0x0000000600077c23 */ /* 0x004fca0008000007 */
[----:B------:R-:W-:Y:S04]  /*0130*/  STG.E desc[UR4][R4.64], R7 ;  /* 0x0000000704007986 */ /* 0x000fe8000c101904 */
[----:B------:R-:W3:Y:S02]  /*0140*/  LDG.E R0, desc[UR4][R2.64+0x4] ;  /* 0x0000040402007981 */ /* 0x000ee4000c1e1900 */
[----:B---3--:R-:W-:-:S05]  /*0150*/  FFMA R9, R0, UR6, R9 ;  /* 0x0000000600097c23 */ /* 0x008fca0008000009 */
[----:B------:R-:W-:Y:S04]  /*0160*/  STG.E desc[UR4][R4.64+0x4], R9 ;  /* 0x0000040904007986 */ /* 0x000fe8000c101904 */
[----:B------:R-:W4:Y:S02]  /*0170*/  LDG.E R0, desc[UR4][R2.64+0x8] ;  /* 0x0000080402007981 */ /* 0x000f24000c1e1900 */
[----:B----4-:R-:W-:-:S05]  /*0180*/  FFMA R11, R0, UR6, R11 ;  /* 0x00000006000b7c23 */ /* 0x010fca000800000b */
[----:B------:R-:W-:Y:S01]  /*0190*/  STG.E desc[UR4][R4.64+0x8], R11 ;  /* 0x0000080b04007986 */ /* 0x000fe2000c101904 */
[----:B------:R-:W-:Y:S05]  /*01a0*/  EXIT ;  /* 0x000000000000794d */ /* 0x000fea0003800000 */
.L_x_0:
[----:B------:R-:W-:-:S00]  /*01b0*/  BRA `(.L_x_0) ;  /* 0xfffffffc00fc7947 */ /* 0x000fc0000383ffff */
[----:B------:R-:W-:-:S00]  /*01c0*/  NOP ;  /* 0x0000000000007918 */ /* 0x000fc00000000000 */
        /* <DEDUP_REMOVED lines=11> */
.L_x_2:


//--------------------- .text._Z8reset_dXiP6float3 --------------------------
	.section	.text._Z8reset_dXiP6float3,"ax",@progbits
	.align	128
        .global         _Z8reset_dXiP6float3
        .type           _Z8reset_dXiP6float3,@function
        .size           _Z8reset_dXiP6float3,(.L_x_3 - _Z8reset_dXiP6float3)
        .other          _Z8reset_dXiP6float3,@"STO_CUDA_ENTRY STV_DEFAULT"
_Z8reset_dXiP6float3:
.text._Z8reset_dXiP6float3:
        /* <DEDUP_REMOVED lines=10> */
[----:B0-----:R-:W-:-:S05]  /*00a0*/  IMAD.WIDE R2, R5, 0xc, R2 ;  /* 0x0000000c05027825 */ /* 0x001fca00078e0202 */
[----:B-1----:R-:W-:Y:S04]  /*00b0*/  STG.E desc[UR4][R2.64], RZ ;  /* 0x000000ff02007986 */ /* 0x002fe8000c101904 */
[----:B------:R-:W-:Y:S04]  /*00c0*/  STG.E desc[UR4][R2.64+0x4], RZ ;  /* 0x000004ff02007986 */ /* 0x000fe8000c101904 */
[----:B------:R-:W-:Y:S01]  /*00d0*/  STG.E desc[UR4][R2.64+0x8], RZ ;  /* 0x000008ff02007986 */ /* 0x000fe2000c101904 */
[----:B------:R-:W-:Y:S05]  /*00e0*/  EXIT ;  /* 0x000000000000794d */ /* 0x000fea0003800000 */
.L_x_1:
        /* <DEDUP_REMOVED lines=9> */
.L_x_3:


//--------------------- .nv.shared.reserved.0     --------------------------
	.section	.nv.shared.reserved.0,"aw",@nobits
	.weak		__nv_reservedSMEM_offset_0_alias
	.size		__nv_reservedSMEM_offset_0_alias, 0, 64
	.other		__nv_reservedSMEM_offset_0_alias,@"STO_CUDA_RESERVED_SHARED STV_DEFAULT"
__nv_reservedSMEM_offset_0_alias:
	.zero		0
	.zero		64


//--------------------- .nv.constant0._Z9integrateifP6float3S0_ --------------------------
	.section	.nv.constant0._Z9integrateifP6float3S0_,"a",@progbits
	.sectionflags	@""
	.align	4
.nv.constant0._Z9integrateifP6float3S0_:
	.zero		920


//--------------------- .nv.constant0._Z8reset_dXiP6float3 --------------------------
	.section	.nv.constant0._Z8reset_dXiP6float3,"a",@progbits
	.sectionflags	@""
	.align	4
.nv.constant0._Z8reset_dXiP6float3:
	.zero		912


//--------------------- SYMBOLS --------------------------

	.type		.nv.reservedSmem.offset0,@object
	.size		.nv.reservedSmem.offset0,0x4
